//
// Generated by NVIDIA NVVM Compiler
//
// Compiler Build ID: CL-36424714
// Cuda compilation tools, release 13.0, V13.0.88
// Based on NVVM 20.0.0
//

.version 9.0
.target sm_100
.address_size 64

	// .globl	_Z13what_is_my_idPjS_S_S_

.visible .entry _Z13what_is_my_idPjS_S_S_(
	.param .u64 .ptr .align 1 _Z13what_is_my_idPjS_S_S__param_0,
	.param .u64 .ptr .align 1 _Z13what_is_my_idPjS_S_S__param_1,
	.param .u64 .ptr .align 1 _Z13what_is_my_idPjS_S_S__param_2,
	.param .u64 .ptr .align 1 _Z13what_is_my_idPjS_S_S__param_3
)
{
	.reg .b32 	%r<6>;
	.reg .b64 	%rd<14>;

	ld.param.u64 	%rd1, [_Z13what_is_my_idPjS_S_S__param_0];
	ld.param.u64 	%rd2, [_Z13what_is_my_idPjS_S_S__param_1];
	ld.param.u64 	%rd3, [_Z13what_is_my_idPjS_S_S__param_2];
	ld.param.u64 	%rd4, [_Z13what_is_my_idPjS_S_S__param_3];
	cvta.to.global.u64 	%rd5, %rd4;
	cvta.to.global.u64 	%rd6, %rd3;
	cvta.to.global.u64 	%rd7, %rd2;
	cvta.to.global.u64 	%rd8, %rd1;
	mov.u32 	%r1, %ctaid.x;
	mov.u32 	%r2, %ntid.x;
	mov.u32 	%r3, %tid.x;
	mad.lo.s32 	%r4, %r1, %r2, %r3;
	mul.wide.u32 	%rd9, %r4, 4;
	add.s64 	%rd10, %rd8, %rd9;
	st.global.u32 	[%rd10], %r1;
	add.s64 	%rd11, %rd7, %rd9;
	st.global.u32 	[%rd11], %r3;
	shr.u32 	%r5, %r4, 5;
	add.s64 	%rd12, %rd6, %rd9;
	st.global.u32 	[%rd12], %r5;
	add.s64 	%rd13, %rd5, %rd9;
	st.global.u32 	[%rd13], %r4;
	ret;

}


// ===== COMPILED SASS (sm_100) =====

	.target	sm_100

	.elftype	@"ET_EXEC"


//--------------------- .note.nv.tkinfo           --------------------------
	.section	.note.nv.tkinfo,"",@"SHT_NOTE"
	.sectionflags	@"SHF_NOTE_NV_TKINFO"
	.tkinfo
        /*0018*/ 	.word	0x00000002
        /*0030*/ 	.string	""
        /*0030*/ 	.string	"ptxas"
        /*0030*/ 	.string	"Cuda compilation tools, release 13.0, V13.0.88"
        /*0030*/ 	.string	"Build cuda_13.0.r13.0/compiler.36424714_0"
        /*0030*/ 	.string	"-arch sm_100 -m 64 "



//--------------------- .note.nv.cuinfo           --------------------------
	.section	.note.nv.cuinfo,"",@"SHT_NOTE"
	.sectionflags	@"SHF_NOTE_NV_CUINFO"
        /*0018*/ 	.short	0x0002
        /*001a*/ 	.short	0x0064
        /*001c*/ 	.short	0x0082
	.zero		2


//--------------------- .nv.info                  --------------------------
	.section	.nv.info,"",@"SHT_CUDA_INFO"
	.align	4


	//----- nvinfo : EIATTR_REGCOUNT
	.align		4
        /*0000*/ 	.byte	0x04, 0x2f
        /*0002*/ 	.short	(.L_1 - .L_0)
	.align		4
.L_0:
        /*0004*/ 	.word	index@(_Z13what_is_my_idPjS_S_S_)
        /*0008*/ 	.word	0x00000012


	//----- nvinfo : EIATTR_FRAME_SIZE
	.align		4
.L_1:
        /*000c*/ 	.byte	0x04, 0x11
        /*000e*/ 	.short	(.L_3 - .L_2)
	.align		4
.L_2:
        /*0010*/ 	.word	index@(_Z13what_is_my_idPjS_S_S_)
        /*0014*/ 	.word	0x00000000


	//----- nvinfo : EIATTR_MIN_STACK_SIZE
	.align		4
.L_3:
        /*0018*/ 	.byte	0x04, 0x12
        /*001a*/ 	.short	(.L_5 - .L_4)
	.align		4
.L_4:
        /*001c*/ 	.word	index@(_Z13what_is_my_idPjS_S_S_)
        /*0020*/ 	.word	0x00000000
.L_5:


//--------------------- .nv.compat                --------------------------
	.section	.nv.compat,"",@"SHT_CUDA_COMPAT_INFO"
	.align	4
        /*0000*/ 	.byte	0x02, 0x09, 0x00, 0x00, 0x02, 0x02, 0x01, 0x00, 0x02, 0x05, 0x05, 0x00, 0x03, 0x07, 0x01, 0x01
        /*0010*/ 	.byte	0x02, 0x03, 0x00, 0x00, 0x02, 0x06, 0x01, 0x00, 0x04, 0x0b, 0x08, 0x00, 0x09, 0x00, 0x00, 0x00
        /*0020*/ 	.byte	0x00, 0x00, 0x00, 0x00


//--------------------- .nv.info._Z13what_is_my_idPjS_S_S_ --------------------------
	.section	.nv.info._Z13what_is_my_idPjS_S_S_,"",@"SHT_CUDA_INFO"
	.sectionflags	@""
	.align	4


	//----- nvinfo : EIATTR_CUDA_API_VERSION
	.align		4
        /*0000*/ 	.byte	0x04, 0x37
        /*0002*/ 	.short	(.L_7 - .L_6)
.L_6:
        /*0004*/ 	.word	0x00000082


	//----- nvinfo : EIATTR_KPARAM_INFO
	.align		4
.L_7:
        /*0008*/ 	.byte	0x04, 0x17
        /*000a*/ 	.short	(.L_9 - .L_8)
.L_8:
        /*000c*/ 	.word	0x00000000
        /*0010*/ 	.short	0x0003
        /*0012*/ 	.short	0x0018
        /*0014*/ 	.byte	0x00, 0xf5, 0x21, 0x00


	//----- nvinfo : EIATTR_KPARAM_INFO
	.align		4
.L_9:
        /*0018*/ 	.byte	0x04, 0x17
        /*001a*/ 	.short	(.L_11 - .L_10)
.L_10:
        /*001c*/ 	.word	0x00000000
        /*0020*/ 	.short	0x0002
        /*0022*/ 	.short	0x0010
        /*0024*/ 	.byte	0x00, 0xf5, 0x21, 0x00


	//----- nvinfo : EIATTR_KPARAM_INFO
	.align		4
.L_11:
        /*0028*/ 	.byte	0x04, 0x17
        /*002a*/ 	.short	(.L_13 - .L_12)
.L_12:
        /*002c*/ 	.word	0x00000000
        /*0030*/ 	.short	0x0001
        /*0032*/ 	.short	0x0008
        /*0034*/ 	.byte	0x00, 0xf5, 0x21, 0x00


	//----- nvinfo : EIATTR_KPARAM_INFO
	.align		4
.L_13:
        /*0038*/ 	.byte	0x04, 0x17
        /*003a*/ 	.short	(.L_15 - .L_14)
.L_14:
        /*003c*/ 	.word	0x00000000
        /*0040*/ 	.short	0x0000
        /*0042*/ 	.short	0x0000
        /*0044*/ 	.byte	0x00, 0xf5, 0x21, 0x00


	//----- nvinfo : EIATTR_SPARSE_MMA_MASK
	.align		4
.L_15:
        /*0048*/ 	.byte	0x03, 0x50
        /*004a*/ 	.short	0x0000


	//----- nvinfo : EIATTR_MAXREG_COUNT
	.align		4
        /*004c*/ 	.byte	0x03, 0x1b
        /*004e*/ 	.short	0x00ff


	//----- nvinfo : EIATTR_MERCURY_ISA_VERSION
	.align		4
        /*0050*/ 	.byte	0x03, 0x5f
        /*0052*/ 	.short	0x0101


	//----- nvinfo : EIATTR_VRC_CTA_INIT_COUNT
	.align		4
        /*0054*/ 	.byte	0x02, 0x4a
	.zero		1
	.zero		1


	//----- nvinfo : EIATTR_EXIT_INSTR_OFFSETS
	.align		4
        /*0058*/ 	.byte	0x04, 0x1c
        /*005a*/ 	.short	(.L_17 - .L_16)


	//   ....[0]....
.L_16:
        /*005c*/ 	.word	0x00000130


	//----- nvinfo : EIATTR_CBANK_PARAM_SIZE
	.align		4
.L_17:
        /*0060*/ 	.byte	0x03, 0x19
        /*0062*/ 	.short	0x0020


	//----- nvinfo : EIATTR_PARAM_CBANK
	.align		4
        /*0064*/ 	.byte	0x04, 0x0a
        /*0066*/ 	.short	(.L_19 - .L_18)
	.align		4
.L_18:
        /*0068*/ 	.word	index@(.nv.constant0._Z13what_is_my_idPjS_S_S_)
        /*006c*/ 	.short	0x0380
        /*006e*/ 	.short	0x0020


	//----- nvinfo : EIATTR_SW_WAR
	.align		4
.L_19:
        /*0070*/ 	.byte	0x04, 0x36
        /*0072*/ 	.short	(.L_21 - .L_20)
.L_20:
        /*0074*/ 	.word	0x00000008
.L_21:


//--------------------- .nv.callgraph             --------------------------
	.section	.nv.callgraph,"",@"SHT_CUDA_CALLGRAPH"
	.align	4
	.sectionentsize	8
	.align		4
        /*0000*/ 	.word	0x00000000
	.align		4
        /*0004*/ 	.word	0xffffffff
	.align		4
        /*0008*/ 	.word	0x00000000
	.align		4
        /*000c*/ 	.word	0xfffffffe
	.align		4
        /*0010*/ 	.word	0x00000000
	.align		4
        /*0014*/ 	.word	0xfffffffd
	.align		4
        /*0018*/ 	.word	0x00000000
	.align		4
        /*001c*/ 	.word	0xfffffffc


//--------------------- .text._Z13what_is_my_idPjS_S_S_ --------------------------
	.section	.text._Z13what_is_my_idPjS_S_S_,"ax",@progbits
	.align	128
        .global         _Z13what_is_my_idPjS_S_S_
        .type           _Z13what_is_my_idPjS_S_S_,@function
        .size           _Z13what_is_my_idPjS_S_S_,(.L_x_1 - _Z13what_is_my_idPjS_S_S_)
        .other          _Z13what_is_my_idPjS_S_S_,@"STO_CUDA_ENTRY STV_DEFAULT"
_Z13what_is_my_idPjS_S_S_:
.text._Z13what_is_my_idPjS_S_S_:
[----:B------:R-:W-:Y:S01]  /*0000*/  LDC R1, c[0x0][0x37c] ;  /* 0x0000df00ff017b82 */ /* 0x000fe20000000800 */
[----:B------:R-:W0:Y:S07]  /*0010*/  S2R R15, SR_CTAID.X ;  /* 0x00000000000f7919 */ /* 0x000e2e0000002500 */
[----:B------:R-:W1:Y:S01]  /*0020*/  LDC.64 R2, c[0x0][0x380] ;  /* 0x0000e000ff027b82 */ /* 0x000e620000000a00 */
[----:B------:R-:W0:Y:S01]  /*0030*/  LDCU UR6, c[0x0][0x360] ;  /* 0x00006c00ff0677ac */ /* 0x000e220008000800 */
[----:B------:R-:W0:Y:S01]  /*0040*/  S2R R0, SR_TID.X ;  /* 0x0000000000007919 */ /* 0x000e220000002100 */
[----:B------:R-:W2:Y:S05]  /*0050*/  LDCU.64 UR4, c[0x0][0x358] ;  /* 0x00006b00ff0477ac */ /* 0x000eaa0008000a00 */
[----:B------:R-:W3:Y:S08]  /*0060*/  LDC.64 R4, c[0x0][0x388] ;  /* 0x0000e200ff047b82 */ /* 0x000ef00000000a00 */
[----:B------:R-:W4:Y:S08]  /*0070*/  LDC.64 R6, c[0x0][0x390] ;  /* 0x0000e400ff067b82 */ /* 0x000f300000000a00 */
[----:B------:R-:W5:Y:S01]  /*0080*/  LDC.64 R8, c[0x0][0x398] ;  /* 0x0000e600ff087b82 */ /* 0x000f620000000a00 */
[----:B0-----:R-:W-:-:S04]  /*0090*/  IMAD R11, R15, UR6, R0 ;  /* 0x000000060f0b7c24 */ /* 0x001fc8000f8e0200 */
[----:B-1----:R-:W-:Y:S01]  /*00a0*/  IMAD.WIDE.U32 R2, R11, 0x4, R2 ;  /* 0x000000040b027825 */ /* 0x002fe200078e0002 */
[----:B------:R-:W-:-:S03]  /*00b0*/  SHF.R.U32.HI R13, RZ, 0x5, R11 ;  /* 0x00000005ff0d7819 */ /* 0x000fc6000001160b */
[C---:B---3--:R-:W-:Y:S01]  /*00c0*/  IMAD.WIDE.U32 R4, R11.reuse, 0x4, R4 ;  /* 0x000000040b047825 */ /* 0x048fe200078e0004 */
[----:B--2---:R-:W-:Y:S03]  /*00d0*/  STG.E desc[UR4][R2.64], R15 ;  /* 0x0000000f02007986 */ /* 0x004fe6000c101904 */
[C---:B----4-:R-:W-:Y:S01]  /*00e0*/  IMAD.WIDE.U32 R6, R11.reuse, 0x4, R6 ;  /* 0x000000040b067825 */ /* 0x050fe200078e0006 */
[----:B------:R-:W-:Y:S03]  /*00f0*/  STG.E desc[UR4][R4.64], R0 ;  /* 0x0000000004007986 */ /* 0x000fe6000c101904 */
[----:B-----5:R-:W-:Y:S01]  /*0100*/  IMAD.WIDE.U32 R8, R11, 0x4, R8 ;  /* 0x000000040b087825 */ /* 0x020fe200078e0008 */
[----:B------:R-:W-:Y:S04]  /*0110*/  STG.E desc[UR4][R6.64], R13 ;  /* 0x0000000d06007986 */ /* 0x000fe8000c101904 */
[----:B------:R-:W-:Y:S01]  /*0120*/  STG.E desc[UR4][R8.64], R11 ;  /* 0x0000000b08007986 */ /* 0x000fe2000c101904 */
[----:B------:R-:W-:Y:S05]  /*0130*/  EXIT ;  /* 0x000000000000794d */ /* 0x000fea0003800000 */
.L_x_0:
[----:B------:R-:W-:-:S00]  /*0140*/  BRA `(.L_x_0) ;  /* 0xfffffffc00fc7947 */ /* 0x000fc0000383ffff */
[----:B------:R-:W-:-:S00]  /*0150*/  NOP ;  /* 0x0000000000007918 */ /* 0x000fc00000000000 */
        /* <DEDUP_REMOVED lines=10> */
.L_x_1:


//--------------------- .nv.shared.reserved.0     --------------------------
	.section	.nv.shared.reserved.0,"aw",@nobits
	.weak		__nv_reservedSMEM_offset_0_alias
	.size		__nv_reservedSMEM_offset_0_alias, 0, 64
	.other		__nv_reservedSMEM_offset_0_alias,@"STO_CUDA_RESERVED_SHARED STV_DEFAULT"
__nv_reservedSMEM_offset_0_alias:
	.zero		0
	.zero		64


//--------------------- .nv.constant0._Z13what_is_my_idPjS_S_S_ --------------------------
	.section	.nv.constant0._Z13what_is_my_idPjS_S_S_,"a",@progbits
	.sectionflags	@""
	.align	4
.nv.constant0._Z13what_is_my_idPjS_S_S_:
	.zero		928


//--------------------- SYMBOLS --------------------------

	.type		.nv.reservedSmem.offset0,@object
	.size		.nv.reservedSmem.offset0,0x4
